//
// Generated by NVIDIA NVVM Compiler
//
// Compiler Build ID: CL-36424714
// Cuda compilation tools, release 13.0, V13.0.88
// Based on NVVM 20.0.0
//

.version 9.0
.target sm_100
.address_size 64

	// .globl	_Z15calculateResultiPiS_

.visible .entry _Z15calculateResultiPiS_(
	.param .u32 _Z15calculateResultiPiS__param_0,
	.param .u64 .ptr .align 1 _Z15calculateResultiPiS__param_1,
	.param .u64 .ptr .align 1 _Z15calculateResultiPiS__param_2
)
{
	.reg .pred 	%p<30>;
	.reg .b32 	%r<83>;
	.reg .b64 	%rd<25>;

	ld.param.u32 	%r48, [_Z15calculateResultiPiS__param_0];
	ld.param.u64 	%rd4, [_Z15calculateResultiPiS__param_1];
	ld.param.u64 	%rd3, [_Z15calculateResultiPiS__param_2];
	cvta.to.global.u64 	%rd1, %rd4;
	mov.u32 	%r49, %ctaid.x;
	mov.u32 	%r1, %ntid.x;
	mov.u32 	%r50, %tid.x;
	mad.lo.s32 	%r64, %r49, %r1, %r50;
	setp.ge.s32 	%p1, %r64, %r48;
	@%p1 bra 	$L__BB0_21;
	mov.u32 	%r51, %nctaid.x;
	mul.lo.s32 	%r3, %r1, %r51;
	cvta.to.global.u64 	%rd2, %rd3;
$L__BB0_2:
	add.s32 	%r5, %r64, -4;
	setp.lt.s32 	%p2, %r64, 4;
	setp.ge.s32 	%p3, %r5, %r48;
	mov.b32 	%r67, 0;
	or.pred  	%p4, %p2, %p3;
	mov.u32 	%r68, %r67;
	@%p4 bra 	$L__BB0_4;
	mul.wide.u32 	%rd5, %r5, 4;
	add.s64 	%rd6, %rd1, %rd5;
	ld.global.u32 	%r67, [%rd6];
	mov.b32 	%r68, 1;
$L__BB0_4:
	add.s32 	%r9, %r64, -3;
	setp.lt.s32 	%p5, %r64, 3;
	setp.ge.s32 	%p6, %r9, %r48;
	or.pred  	%p7, %p5, %p6;
	@%p7 bra 	$L__BB0_6;
	mul.wide.u32 	%rd7, %r9, 4;
	add.s64 	%rd8, %rd1, %rd7;
	ld.global.u32 	%r54, [%rd8];
	add.s32 	%r67, %r54, %r67;
	add.s32 	%r68, %r68, 1;
$L__BB0_6:
	add.s32 	%r14, %r64, -2;
	setp.lt.s32 	%p8, %r64, 2;
	setp.ge.s32 	%p9, %r14, %r48;
	or.pred  	%p10, %p8, %p9;
	@%p10 bra 	$L__BB0_8;
	mul.wide.u32 	%rd9, %r14, 4;
	add.s64 	%rd10, %rd1, %rd9;
	ld.global.u32 	%r55, [%rd10];
	add.s32 	%r67, %r55, %r67;
	add.s32 	%r68, %r68, 1;
$L__BB0_8:
	setp.lt.s32 	%p11, %r64, 1;
	setp.gt.s32 	%p12, %r64, %r48;
	or.pred  	%p13, %p11, %p12;
	@%p13 bra 	$L__BB0_10;
	add.s32 	%r56, %r64, -1;
	mul.wide.u32 	%rd11, %r56, 4;
	add.s64 	%rd12, %rd1, %rd11;
	ld.global.u32 	%r57, [%rd12];
	add.s32 	%r67, %r57, %r67;
	add.s32 	%r68, %r68, 1;
$L__BB0_10:
	setp.lt.s32 	%p14, %r64, 0;
	setp.ge.s32 	%p15, %r64, %r48;
	or.pred  	%p16, %p14, %p15;
	@%p16 bra 	$L__BB0_12;
	mul.wide.u32 	%rd13, %r64, 4;
	add.s64 	%rd14, %rd1, %rd13;
	ld.global.u32 	%r58, [%rd14];
	add.s32 	%r67, %r58, %r67;
	add.s32 	%r68, %r68, 1;
$L__BB0_12:
	add.s32 	%r27, %r64, 1;
	setp.lt.s32 	%p17, %r64, -1;
	setp.ge.s32 	%p18, %r27, %r48;
	or.pred  	%p19, %p17, %p18;
	@%p19 bra 	$L__BB0_14;
	mul.wide.u32 	%rd15, %r27, 4;
	add.s64 	%rd16, %rd1, %rd15;
	ld.global.u32 	%r59, [%rd16];
	add.s32 	%r67, %r59, %r67;
	add.s32 	%r68, %r68, 1;
$L__BB0_14:
	add.s32 	%r32, %r64, 2;
	setp.lt.s32 	%p20, %r64, -2;
	setp.ge.s32 	%p21, %r32, %r48;
	or.pred  	%p22, %p20, %p21;
	@%p22 bra 	$L__BB0_16;
	mul.wide.u32 	%rd17, %r32, 4;
	add.s64 	%rd18, %rd1, %rd17;
	ld.global.u32 	%r60, [%rd18];
	add.s32 	%r67, %r60, %r67;
	add.s32 	%r68, %r68, 1;
$L__BB0_16:
	add.s32 	%r37, %r64, 3;
	setp.lt.s32 	%p23, %r64, -3;
	setp.ge.s32 	%p24, %r37, %r48;
	or.pred  	%p25, %p23, %p24;
	@%p25 bra 	$L__BB0_18;
	mul.wide.u32 	%rd19, %r37, 4;
	add.s64 	%rd20, %rd1, %rd19;
	ld.global.u32 	%r61, [%rd20];
	add.s32 	%r67, %r61, %r67;
	add.s32 	%r68, %r68, 1;
$L__BB0_18:
	add.s32 	%r42, %r64, 4;
	setp.lt.s32 	%p26, %r64, -4;
	setp.ge.s32 	%p27, %r42, %r48;
	or.pred  	%p28, %p26, %p27;
	@%p28 bra 	$L__BB0_20;
	mul.wide.u32 	%rd21, %r42, 4;
	add.s64 	%rd22, %rd1, %rd21;
	ld.global.u32 	%r62, [%rd22];
	add.s32 	%r67, %r62, %r67;
	add.s32 	%r68, %r68, 1;
$L__BB0_20:
	div.s32 	%r63, %r67, %r68;
	mul.wide.s32 	%rd23, %r64, 4;
	add.s64 	%rd24, %rd2, %rd23;
	st.global.u32 	[%rd24], %r63;
	add.s32 	%r64, %r64, %r3;
	setp.lt.s32 	%p29, %r64, %r48;
	@%p29 bra 	$L__BB0_2;
$L__BB0_21:
	ret;

}


// ===== COMPILED SASS (sm_100) =====

	.target	sm_100

	.elftype	@"ET_EXEC"


//--------------------- .note.nv.tkinfo           --------------------------
	.section	.note.nv.tkinfo,"",@"SHT_NOTE"
	.sectionflags	@"SHF_NOTE_NV_TKINFO"
	.tkinfo
        /*0018*/ 	.word	0x00000002
        /*0030*/ 	.string	""
        /*0030*/ 	.string	"ptxas"
        /*0030*/ 	.string	"Cuda compilation tools, release 13.0, V13.0.88"
        /*0030*/ 	.string	"Build cuda_13.0.r13.0/compiler.36424714_0"
        /*0030*/ 	.string	"-arch sm_100 -m 64 "



//--------------------- .note.nv.cuinfo           --------------------------
	.section	.note.nv.cuinfo,"",@"SHT_NOTE"
	.sectionflags	@"SHF_NOTE_NV_CUINFO"
        /*0018*/ 	.short	0x0002
        /*001a*/ 	.short	0x0064
        /*001c*/ 	.short	0x0082
	.zero		2


//--------------------- .nv.info                  --------------------------
	.section	.nv.info,"",@"SHT_CUDA_INFO"
	.align	4


	//----- nvinfo : EIATTR_REGCOUNT
	.align		4
        /*0000*/ 	.byte	0x04, 0x2f
        /*0002*/ 	.short	(.L_1 - .L_0)
	.align		4
.L_0:
        /*0004*/ 	.word	index@(_Z15calculateResultiPiS_)
        /*0008*/ 	.word	0x0000001e


	//----- nvinfo : EIATTR_FRAME_SIZE
	.align		4
.L_1:
        /*000c*/ 	.byte	0x04, 0x11
        /*000e*/ 	.short	(.L_3 - .L_2)
	.align		4
.L_2:
        /*0010*/ 	.word	index@(_Z15calculateResultiPiS_)
        /*0014*/ 	.word	0x00000000


	//----- nvinfo : EIATTR_MIN_STACK_SIZE
	.align		4
.L_3:
        /*0018*/ 	.byte	0x04, 0x12
        /*001a*/ 	.short	(.L_5 - .L_4)
	.align		4
.L_4:
        /*001c*/ 	.word	index@(_Z15calculateResultiPiS_)
        /*0020*/ 	.word	0x00000000
.L_5:


//--------------------- .nv.compat                --------------------------
	.section	.nv.compat,"",@"SHT_CUDA_COMPAT_INFO"
	.align	4
        /*0000*/ 	.byte	0x02, 0x09, 0x00, 0x00, 0x02, 0x02, 0x01, 0x00, 0x02, 0x05, 0x05, 0x00, 0x03, 0x07, 0x01, 0x01
        /*0010*/ 	.byte	0x02, 0x03, 0x00, 0x00, 0x02, 0x06, 0x01, 0x00, 0x04, 0x0b, 0x08, 0x00, 0x09, 0x00, 0x00, 0x00
        /*0020*/ 	.byte	0x00, 0x00, 0x00, 0x00


//--------------------- .nv.info._Z15calculateResultiPiS_ --------------------------
	.section	.nv.info._Z15calculateResultiPiS_,"",@"SHT_CUDA_INFO"
	.sectionflags	@""
	.align	4


	//----- nvinfo : EIATTR_CUDA_API_VERSION
	.align		4
        /*0000*/ 	.byte	0x04, 0x37
        /*0002*/ 	.short	(.L_7 - .L_6)
.L_6:
        /*0004*/ 	.word	0x00000082


	//----- nvinfo : EIATTR_KPARAM_INFO
	.align		4
.L_7:
        /*0008*/ 	.byte	0x04, 0x17
        /*000a*/ 	.short	(.L_9 - .L_8)
.L_8:
        /*000c*/ 	.word	0x00000000
        /*0010*/ 	.short	0x0002
        /*0012*/ 	.short	0x0010
        /*0014*/ 	.byte	0x00, 0xf5, 0x21, 0x00


	//----- nvinfo : EIATTR_KPARAM_INFO
	.align		4
.L_9:
        /*0018*/ 	.byte	0x04, 0x17
        /*001a*/ 	.short	(.L_11 - .L_10)
.L_10:
        /*001c*/ 	.word	0x00000000
        /*0020*/ 	.short	0x0001
        /*0022*/ 	.short	0x0008
        /*0024*/ 	.byte	0x00, 0xf5, 0x21, 0x00


	//----- nvinfo : EIATTR_KPARAM_INFO
	.align		4
.L_11:
        /*0028*/ 	.byte	0x04, 0x17
        /*002a*/ 	.short	(.L_13 - .L_12)
.L_12:
        /*002c*/ 	.word	0x00000000
        /*0030*/ 	.short	0x0000
        /*0032*/ 	.short	0x0000
        /*0034*/ 	.byte	0x00, 0xf0, 0x11, 0x00


	//----- nvinfo : EIATTR_SPARSE_MMA_MASK
	.align		4
.L_13:
        /*0038*/ 	.byte	0x03, 0x50
        /*003a*/ 	.short	0x0000


	//----- nvinfo : EIATTR_MAXREG_COUNT
	.align		4
        /*003c*/ 	.byte	0x03, 0x1b
        /*003e*/ 	.short	0x00ff


	//----- nvinfo : EIATTR_MERCURY_ISA_VERSION
	.align		4
        /*0040*/ 	.byte	0x03, 0x5f
        /*0042*/ 	.short	0x0101


	//----- nvinfo : EIATTR_VRC_CTA_INIT_COUNT
	.align		4
        /*0044*/ 	.byte	0x02, 0x4a
	.zero		1
	.zero		1


	//----- nvinfo : EIATTR_EXIT_INSTR_OFFSETS
	.align		4
        /*0048*/ 	.byte	0x04, 0x1c
        /*004a*/ 	.short	(.L_15 - .L_14)


	//   ....[0]....
.L_14:
        /*004c*/ 	.word	0x00000070


	//   ....[1]....
        /*0050*/ 	.word	0x00000740


	//----- nvinfo : EIATTR_CRS_STACK_SIZE
	.align		4
.L_15:
        /*0054*/ 	.byte	0x04, 0x1e
        /*0056*/ 	.short	(.L_17 - .L_16)
.L_16:
        /*0058*/ 	.word	0x00000000


	//----- nvinfo : EIATTR_CBANK_PARAM_SIZE
	.align		4
.L_17:
        /*005c*/ 	.byte	0x03, 0x19
        /*005e*/ 	.short	0x0018


	//----- nvinfo : EIATTR_PARAM_CBANK
	.align		4
        /*0060*/ 	.byte	0x04, 0x0a
        /*0062*/ 	.short	(.L_19 - .L_18)
	.align		4
.L_18:
        /*0064*/ 	.word	index@(.nv.constant0._Z15calculateResultiPiS_)
        /*0068*/ 	.short	0x0380
        /*006a*/ 	.short	0x0018


	//----- nvinfo : EIATTR_SW_WAR
	.align		4
.L_19:
        /*006c*/ 	.byte	0x04, 0x36
        /*006e*/ 	.short	(.L_21 - .L_20)
.L_20:
        /*0070*/ 	.word	0x00000008
.L_21:


//--------------------- .nv.callgraph             --------------------------
	.section	.nv.callgraph,"",@"SHT_CUDA_CALLGRAPH"
	.align	4
	.sectionentsize	8
	.align		4
        /*0000*/ 	.word	0x00000000
	.align		4
        /*0004*/ 	.word	0xffffffff
	.align		4
        /*0008*/ 	.word	0x00000000
	.align		4
        /*000c*/ 	.word	0xfffffffe
	.align		4
        /*0010*/ 	.word	0x00000000
	.align		4
        /*0014*/ 	.word	0xfffffffd
	.align		4
        /*0018*/ 	.word	0x00000000
	.align		4
        /*001c*/ 	.word	0xfffffffc


//--------------------- .text._Z15calculateResultiPiS_ --------------------------
	.section	.text._Z15calculateResultiPiS_,"ax",@progbits
	.align	128
        .global         _Z15calculateResultiPiS_
        .type           _Z15calculateResultiPiS_,@function
        .size           _Z15calculateResultiPiS_,(.L_x_2 - _Z15calculateResultiPiS_)
        .other          _Z15calculateResultiPiS_,@"STO_CUDA_ENTRY STV_DEFAULT"
_Z15calculateResultiPiS_:
.text._Z15calculateResultiPiS_:
[----:B------:R-:W-:Y:S01]  /*0000*/  LDC R1, c[0x0][0x37c] ;  /* 0x0000df00ff017b82 */ /* 0x000fe20000000800 */
[----:B------:R-:W0:Y:S07]  /*0010*/  S2R R3, SR_TID.X ;  /* 0x0000000000037919 */ /* 0x000e2e0000002100 */
[----:B------:R-:W0:Y:S01]  /*0020*/  S2UR UR4, SR_CTAID.X ;  /* 0x00000000000479c3 */ /* 0x000e220000002500 */
[----:B------:R-:W1:Y:S07]  /*0030*/  LDCU UR5, c[0x0][0x380] ;  /* 0x00007000ff0577ac */ /* 0x000e6e0008000800 */
[----:B------:R-:W0:Y:S02]  /*0040*/  LDC R0, c[0x0][0x360] ;  /* 0x0000d800ff007b82 */ /* 0x000e240000000800 */
[----:B0-----:R-:W-:-:S05]  /*0050*/  IMAD R3, R0, UR4, R3 ;  /* 0x0000000400037c24 */ /* 0x001fca000f8e0203 */
[----:B-1----:R-:W-:-:S13]  /*0060*/  ISETP.GE.AND P0, PT, R3, UR5, PT ;  /* 0x0000000503007c0c */ /* 0x002fda000bf06270 */
[----:B------:R-:W-:Y:S05]  /*0070*/  @P0 EXIT ;  /* 0x000000000000094d */ /* 0x000fea0003800000 */
[----:B------:R-:W0:Y:S01]  /*0080*/  LDC.64 R8, c[0x0][0x390] ;  /* 0x0000e400ff087b82 */ /* 0x000e220000000a00 */
[----:B------:R-:W1:Y:S01]  /*0090*/  LDCU UR4, c[0x0][0x370] ;  /* 0x00006e00ff0477ac */ /* 0x000e620008000800 */
[----:B------:R-:W2:Y:S01]  /*00a0*/  LDCU.64 UR6, c[0x0][0x358] ;  /* 0x00006b00ff0677ac */ /* 0x000ea20008000a00 */
[----:B------:R-:W3:Y:S01]  /*00b0*/  LDCU UR5, c[0x0][0x380] ;  /* 0x00007000ff0577ac */ /* 0x000ee20008000800 */
[----:B-1----:R-:W-:-:S07]  /*00c0*/  IMAD R0, R0, UR4, RZ ;  /* 0x0000000400007c24 */ /* 0x002fce000f8e02ff */
.L_x_0:
[C---:B------:R-:W-:Y:S02]  /*00d0*/  VIADD R15, R3.reuse, 0xfffffffd ;  /* 0xfffffffd030f7836 */ /* 0x040fe40000000000 */
[----:B------:R-:W-:Y:S02]  /*00e0*/  HFMA2 R5, -RZ, RZ, 0, 0 ;  /* 0x00000000ff057431 */ /* 0x000fe400000001ff */
[----:B------:R-:W-:Y:S01]  /*00f0*/  VIADD R13, R3, 0xfffffffc ;  /* 0xfffffffc030d7836 */ /* 0x000fe20000000000 */
[----:B---3--:R-:W-:-:S04]  /*0100*/  ISETP.GE.AND P1, PT, R15, UR5, PT ;  /* 0x000000050f007c0c */ /* 0x008fc8000bf26270 */
[----:B------:R-:W-:Y:S02]  /*0110*/  ISETP.GE.AND P5, PT, R13, UR5, PT ;  /* 0x000000050d007c0c */ /* 0x000fe4000bfa6270 */
[C---:B------:R-:W-:Y:S02]  /*0120*/  ISETP.LT.OR P1, PT, R3.reuse, 0x3, P1 ;  /* 0x000000030300780c */ /* 0x040fe40000f21670 */
[----:B------:R-:W-:-:S11]  /*0130*/  ISETP.LT.OR P5, PT, R3, 0x4, P5 ;  /* 0x000000040300780c */ /* 0x000fd60002fa1670 */
[----:B------:R-:W1:Y:S08]  /*0140*/  @!P1 LDC.64 R10, c[0x0][0x388] ;  /* 0x0000e200ff0a9b82 */ /* 0x000e700000000a00 */
[----:B------:R-:W3:Y:S01]  /*0150*/  @!P5 LDC.64 R6, c[0x0][0x388] ;  /* 0x0000e200ff06db82 */ /* 0x000ee20000000a00 */
[----:B-1----:R-:W-:-:S06]  /*0160*/  @!P1 IMAD.WIDE.U32 R10, R15, 0x4, R10 ;  /* 0x000000040f0a9825 */ /* 0x002fcc00078e000a */
[----:B--2---:R-:W2:Y:S01]  /*0170*/  @!P1 LDG.E R10, desc[UR6][R10.64] ;  /* 0x000000060a0a9981 */ /* 0x004ea2000c1e1900 */
[----:B---3--:R-:W-:-:S05]  /*0180*/  @!P5 IMAD.WIDE.U32 R6, R13, 0x4, R6 ;  /* 0x000000040d06d825 */ /* 0x008fca00078e0006 */
[----:B------:R1:W2:Y:S01]  /*0190*/  @!P5 LDG.E R5, desc[UR6][R6.64] ;  /* 0x000000060605d981 */ /* 0x0002a2000c1e1900 */
[C---:B------:R-:W-:Y:S01]  /*01a0*/  VIADD R17, R3.reuse, 0xfffffffe ;  /* 0xfffffffe03117836 */ /* 0x040fe20000000000 */
[----:B------:R-:W-:-:S04]  /*01b0*/  ISETP.GT.AND P3, PT, R3, UR5, PT ;  /* 0x0000000503007c0c */ /* 0x000fc8000bf64270 */
[----:B------:R-:W-:-:S04]  /*01c0*/  ISETP.GE.AND P0, PT, R17, UR5, PT ;  /* 0x0000000511007c0c */ /* 0x000fc8000bf06270 */
[C---:B------:R-:W-:Y:S02]  /*01d0*/  ISETP.LT.OR P0, PT, R3.reuse, 0x2, P0 ;  /* 0x000000020300780c */ /* 0x040fe40000701670 */
[C---:B------:R-:W-:Y:S02]  /*01e0*/  ISETP.LT.OR P3, PT, R3.reuse, 0x1, P3 ;  /* 0x000000010300780c */ /* 0x040fe40001f61670 */
[C---:B------:R-:W-:Y:S02]  /*01f0*/  ISETP.GE.AND P2, PT, R3.reuse, UR5, PT ;  /* 0x0000000503007c0c */ /* 0x040fe4000bf46270 */
[C---:B------:R-:W-:Y:S01]  /*0200*/  IADD3 R25, PT, PT, R3.reuse, 0x1, RZ ;  /* 0x0000000103197810 */ /* 0x040fe20007ffe0ff */
[C---:B-1----:R-:W-:Y:S01]  /*0210*/  VIADD R7, R3.reuse, 0x2 ;  /* 0x0000000203077836 */ /* 0x042fe20000000000 */
[----:B------:R-:W-:Y:S02]  /*0220*/  ISETP.LT.OR P2, PT, R3, RZ, P2 ;  /* 0x000000ff0300720c */ /* 0x000fe40001741670 */
[----:B------:R-:W-:Y:S01]  /*0230*/  ISETP.GE.AND P4, PT, R25, UR5, PT ;  /* 0x0000000519007c0c */ /* 0x000fe2000bf86270 */
[----:B------:R-:W-:Y:S01]  /*0240*/  IMAD.MOV.U32 R2, RZ, RZ, RZ ;  /* 0x000000ffff027224 */ /* 0x000fe200078e00ff */
[----:B------:R-:W-:Y:S01]  /*0250*/  IADD3 R6, PT, PT, R3, 0x3, RZ ;  /* 0x0000000303067810 */ /* 0x000fe20007ffe0ff */
[----:B------:R-:W1:Y:S01]  /*0260*/  @!P0 LDC.64 R20, c[0x0][0x388] ;  /* 0x0000e200ff148b82 */ /* 0x000e620000000a00 */
[----:B------:R-:W-:-:S02]  /*0270*/  ISETP.GE.AND P6, PT, R7, UR5, PT ;  /* 0x0000000507007c0c */ /* 0x000fc4000bfc6270 */
[C---:B------:R-:W-:Y:S01]  /*0280*/  ISETP.LT.OR P4, PT, R3.reuse, -0x1, P4 ;  /* 0xffffffff0300780c */ /* 0x040fe20002781670 */
[----:B------:R-:W-:Y:S01]  /*0290*/  @!P5 IMAD.MOV.U32 R2, RZ, RZ, 0x1 ;  /* 0x00000001ff02d424 */ /* 0x000fe200078e00ff */
[----:B------:R-:W-:Y:S01]  /*02a0*/  ISETP.GE.AND P5, PT, R6, UR5, PT ;  /* 0x0000000506007c0c */ /* 0x000fe2000bfa6270 */
[C---:B------:R-:W-:Y:S01]  /*02b0*/  VIADD R4, R3.reuse, 0x4 ;  /* 0x0000000403047836 */ /* 0x040fe20000000000 */
[C---:B------:R-:W-:Y:S01]  /*02c0*/  ISETP.LT.OR P6, PT, R3.reuse, -0x2, P6 ;  /* 0xfffffffe0300780c */ /* 0x040fe200037c1670 */
[----:B------:R-:W3:Y:S01]  /*02d0*/  @!P3 LDC.64 R22, c[0x0][0x388] ;  /* 0x0000e200ff16bb82 */ /* 0x000ee20000000a00 */
[----:B------:R-:W-:Y:S02]  /*02e0*/  @!P1 IADD3 R2, PT, PT, R2, 0x1, RZ ;  /* 0x0000000102029810 */ /* 0x000fe40007ffe0ff */
[----:B------:R-:W-:-:S05]  /*02f0*/  ISETP.LT.OR P5, PT, R3, -0x3, P5 ;  /* 0xfffffffd0300780c */ /* 0x000fca0002fa1670 */
[----:B------:R-:W4:Y:S01]  /*0300*/  @!P2 LDC.64 R12, c[0x0][0x388] ;  /* 0x0000e200ff0cab82 */ /* 0x000f220000000a00 */
[----:B------:R-:W-:-:S07]  /*0310*/  @!P3 VIADD R27, R3, 0xffffffff ;  /* 0xffffffff031bb836 */ /* 0x000fce0000000000 */
[----:B------:R-:W5:Y:S01]  /*0320*/  @!P6 LDC.64 R14, c[0x0][0x388] ;  /* 0x0000e200ff0eeb82 */ /* 0x000f620000000a00 */
[----:B-1----:R-:W-:-:S06]  /*0330*/  @!P0 IMAD.WIDE.U32 R20, R17, 0x4, R20 ;  /* 0x0000000411148825 */ /* 0x002fcc00078e0014 */
[----:B------:R-:W2:Y:S01]  /*0340*/  @!P0 LDG.E R20, desc[UR6][R20.64] ;  /* 0x0000000614148981 */ /* 0x000ea2000c1e1900 */
[----:B------:R-:W1:Y:S01]  /*0350*/  @!P5 LDC.64 R18, c[0x0][0x388] ;  /* 0x0000e200ff12db82 */ /* 0x000e620000000a00 */
[----:B---3--:R-:W-:-:S06]  /*0360*/  @!P3 IMAD.WIDE.U32 R22, R27, 0x4, R22 ;  /* 0x000000041b16b825 */ /* 0x008fcc00078e0016 */
[----:B------:R-:W3:Y:S01]  /*0370*/  @!P3 LDG.E R22, desc[UR6][R22.64] ;  /* 0x000000061616b981 */ /* 0x000ee2000c1e1900 */
[----:B----4-:R-:W-:-:S06]  /*0380*/  @!P2 IMAD.WIDE.U32 R12, R3, 0x4, R12 ;  /* 0x00000004030ca825 */ /* 0x010fcc00078e000c */
[----:B------:R-:W4:Y:S01]  /*0390*/  @!P2 LDG.E R12, desc[UR6][R12.64] ;  /* 0x000000060c0ca981 */ /* 0x000f22000c1e1900 */
[----:B-----5:R-:W-:-:S06]  /*03a0*/  @!P6 IMAD.WIDE.U32 R14, R7, 0x4, R14 ;  /* 0x00000004070ee825 */ /* 0x020fcc00078e000e */
[----:B------:R-:W5:Y:S01]  /*03b0*/  @!P6 LDG.E R14, desc[UR6][R14.64] ;  /* 0x000000060e0ee981 */ /* 0x000f62000c1e1900 */
[----:B-1----:R-:W-:-:S06]  /*03c0*/  @!P5 IMAD.WIDE.U32 R18, R6, 0x4, R18 ;  /* 0x000000040612d825 */ /* 0x002fcc00078e0012 */
[----:B------:R-:W5:Y:S01]  /*03d0*/  @!P5 LDG.E R18, desc[UR6][R18.64] ;  /* 0x000000061212d981 */ /* 0x000f62000c1e1900 */
[----:B--2---:R-:W-:Y:S01]  /*03e0*/  @!P1 IMAD.IADD R5, R5, 0x1, R10 ;  /* 0x0000000105059824 */ /* 0x004fe200078e020a */
[----:B------:R-:W-:Y:S01]  /*03f0*/  ISETP.GE.AND P1, PT, R4, UR5, PT ;  /* 0x0000000504007c0c */ /* 0x000fe2000bf26270 */
[----:B------:R-:W1:Y:S03]  /*0400*/  @!P4 LDC.64 R10, c[0x0][0x388] ;  /* 0x0000e200ff0acb82 */ /* 0x000e660000000a00 */
[----:B------:R-:W-:-:S13]  /*0410*/  ISETP.LT.OR P1, PT, R3, -0x4, P1 ;  /* 0xfffffffc0300780c */ /* 0x000fda0000f21670 */
[----:B------:R-:W2:Y:S01]  /*0420*/  @!P1 LDC.64 R16, c[0x0][0x388] ;  /* 0x0000e200ff109b82 */ /* 0x000ea20000000a00 */
[----:B-1----:R-:W-:-:S06]  /*0430*/  @!P4 IMAD.WIDE.U32 R10, R25, 0x4, R10 ;  /* 0x00000004190ac825 */ /* 0x002fcc00078e000a */
[----:B------:R1:W5:Y:S01]  /*0440*/  @!P4 LDG.E R10, desc[UR6][R10.64] ;  /* 0x000000060a0ac981 */ /* 0x000362000c1e1900 */
[----:B--2---:R-:W-:-:S06]  /*0450*/  @!P1 IMAD.WIDE.U32 R16, R4, 0x4, R16 ;  /* 0x0000000404109825 */ /* 0x004fcc00078e0010 */
[----:B------:R-:W2:Y:S01]  /*0460*/  @!P1 LDG.E R16, desc[UR6][R16.64] ;  /* 0x0000000610109981 */ /* 0x000ea2000c1e1900 */
[----:B------:R-:W-:-:S05]  /*0470*/  @!P0 VIADD R2, R2, 0x1 ;  /* 0x0000000102028836 */ /* 0x000fca0000000000 */
[----:B------:R-:W-:-:S05]  /*0480*/  @!P3 IADD3 R2, PT, PT, R2, 0x1, RZ ;  /* 0x000000010202b810 */ /* 0x000fca0007ffe0ff */
[----:B------:R-:W-:-:S04]  /*0490*/  @!P2 VIADD R2, R2, 0x1 ;  /* 0x000000010202a836 */ /* 0x000fc80000000000 */
[----:B------:R-:W-:-:S05]  /*04a0*/  @!P4 VIADD R2, R2, 0x1 ;  /* 0x000000010202c836 */ /* 0x000fca0000000000 */
[----:B------:R-:W-:-:S05]  /*04b0*/  @!P6 IADD3 R2, PT, PT, R2, 0x1, RZ ;  /* 0x000000010202e810 */ /* 0x000fca0007ffe0ff */
[----:B------:R-:W-:-:S04]  /*04c0*/  @!P5 VIADD R2, R2, 0x1 ;  /* 0x000000010202d836 */ /* 0x000fc80000000000 */
[----:B------:R-:W-:-:S05]  /*04d0*/  @!P1 VIADD R2, R2, 0x1 ;  /* 0x0000000102029836 */ /* 0x000fca0000000000 */
[----:B------:R-:W-:-:S04]  /*04e0*/  IABS R4, R2 ;  /* 0x0000000200047213 */ /* 0x000fc80000000000 */
[----:B-1----:R-:W1:Y:S01]  /*04f0*/  I2F.RP R11, R4 ;  /* 0x00000004000b7306 */ /* 0x002e620000209400 */
[----:B------:R-:W-:-:S07]  /*0500*/  @!P0 IMAD.IADD R5, R5, 0x1, R20 ;  /* 0x0000000105058824 */ /* 0x000fce00078e0214 */
[----:B-1----:R-:W1:Y:S01]  /*0510*/  MUFU.RCP R11, R11 ;  /* 0x0000000b000b7308 */ /* 0x002e620000001000 */
[----:B---3--:R-:W-:-:S05]  /*0520*/  @!P3 IMAD.IADD R5, R5, 0x1, R22 ;  /* 0x000000010505b824 */ /* 0x008fca00078e0216 */
[----:B----4-:R-:W-:Y:S02]  /*0530*/  @!P2 IADD3 R5, PT, PT, R5, R12, RZ ;  /* 0x0000000c0505a210 */ /* 0x010fe40007ffe0ff */
[----:B-1----:R-:W-:-:S04]  /*0540*/  IADD3 R6, PT, PT, R11, 0xffffffe, RZ ;  /* 0x0ffffffe0b067810 */ /* 0x002fc80007ffe0ff */
[----:B------:R1:W3:Y:S01]  /*0550*/  F2I.FTZ.U32.TRUNC.NTZ R7, R6 ;  /* 0x0000000600077305 */ /* 0x0002e2000021f000 */
[----:B------:R-:W-:Y:S01]  /*0560*/  IABS R12, R2 ;  /* 0x00000002000c7213 */ /* 0x000fe20000000000 */
[----:B-1----:R-:W-:Y:S01]  /*0570*/  IMAD.MOV.U32 R6, RZ, RZ, RZ ;  /* 0x000000ffff067224 */ /* 0x002fe200078e00ff */
[----:B---3--:R-:W-:-:S05]  /*0580*/  IADD3 R13, PT, PT, RZ, -R7, RZ ;  /* 0x80000007ff0d7210 */ /* 0x008fca0007ffe0ff */
[----:B------:R-:W-:Y:S01]  /*0590*/  IMAD R11, R13, R4, RZ ;  /* 0x000000040d0b7224 */ /* 0x000fe200078e02ff */
[----:B------:R-:W-:-:S03]  /*05a0*/  IADD3 R12, PT, PT, RZ, -R12, RZ ;  /* 0x8000000cff0c7210 */ /* 0x000fc60007ffe0ff */
[----:B------:R-:W-:-:S04]  /*05b0*/  IMAD.HI.U32 R6, R7, R11, R6 ;  /* 0x0000000b07067227 */ /* 0x000fc800078e0006 */
[----:B-----5:R-:W-:-:S04]  /*05c0*/  @!P4 IMAD.IADD R5, R5, 0x1, R10 ;  /* 0x000000010505c824 */ /* 0x020fc800078e020a */
[----:B------:R-:W-:-:S04]  /*05d0*/  @!P6 IMAD.IADD R5, R5, 0x1, R14 ;  /* 0x000000010505e824 */ /* 0x000fc800078e020e */
[----:B------:R-:W-:-:S04]  /*05e0*/  @!P5 IMAD.IADD R5, R5, 0x1, R18 ;  /* 0x000000010505d824 */ /* 0x000fc800078e0212 */
[----:B--2---:R-:W-:-:S05]  /*05f0*/  @!P1 IMAD.IADD R5, R5, 0x1, R16 ;  /* 0x0000000105059824 */ /* 0x004fca00078e0210 */
[----:B------:R-:W-:-:S04]  /*0600*/  IABS R10, R5 ;  /* 0x00000005000a7213 */ /* 0x000fc80000000000 */
[----:B------:R-:W-:Y:S01]  /*0610*/  MOV R7, R10 ;  /* 0x0000000a00077202 */ /* 0x000fe20000000f00 */
[----:B------:R-:W-:-:S04]  /*0620*/  IMAD.MOV.U32 R10, RZ, RZ, R12 ;  /* 0x000000ffff0a7224 */ /* 0x000fc800078e000c */
[----:B------:R-:W-:-:S04]  /*0630*/  IMAD.HI.U32 R6, R6, R7, RZ ;  /* 0x0000000706067227 */ /* 0x000fc800078e00ff */
[----:B------:R-:W-:-:S05]  /*0640*/  IMAD R7, R6, R10, R7 ;  /* 0x0000000a06077224 */ /* 0x000fca00078e0207 */
[----:B------:R-:W-:Y:S02]  /*0650*/  ISETP.GT.U32.AND P1, PT, R4, R7, PT ;  /* 0x000000070400720c */ /* 0x000fe40003f24070 */
[----:B------:R-:W-:-:S11]  /*0660*/  LOP3.LUT R5, R5, R2, RZ, 0x3c, !PT ;  /* 0x0000000205057212 */ /* 0x000fd600078e3cff */
[----:B------:R-:W-:-:S04]  /*0670*/  @!P1 IADD3 R7, PT, PT, R7, -R4, RZ ;  /* 0x8000000407079210 */ /* 0x000fc80007ffe0ff */
[----:B------:R-:W-:Y:S01]  /*0680*/  ISETP.GE.U32.AND P0, PT, R7, R4, PT ;  /* 0x000000040700720c */ /* 0x000fe20003f06070 */
[----:B------:R-:W-:Y:S01]  /*0690*/  @!P1 VIADD R6, R6, 0x1 ;  /* 0x0000000106069836 */ /* 0x000fe20000000000 */
[----:B------:R-:W-:Y:S02]  /*06a0*/  ISETP.GE.AND P2, PT, R5, RZ, PT ;  /* 0x000000ff0500720c */ /* 0x000fe40003f46270 */
[----:B------:R-:W-:Y:S01]  /*06b0*/  ISETP.NE.AND P1, PT, R2, RZ, PT ;  /* 0x000000ff0200720c */ /* 0x000fe20003f25270 */
[----:B0-----:R-:W-:-:S08]  /*06c0*/  IMAD.WIDE R4, R3, 0x4, R8 ;  /* 0x0000000403047825 */ /* 0x001fd000078e0208 */
[----:B------:R-:W-:-:S05]  /*06d0*/  @P0 IADD3 R6, PT, PT, R6, 0x1, RZ ;  /* 0x0000000106060810 */ /* 0x000fca0007ffe0ff */
[----:B------:R-:W-:Y:S01]  /*06e0*/  @!P2 IMAD.MOV R6, RZ, RZ, -R6 ;  /* 0x000000ffff06a224 */ /* 0x000fe200078e0a06 */
[----:B------:R-:W-:Y:S02]  /*06f0*/  @!P1 LOP3.LUT R6, RZ, R2, RZ, 0x33, !PT ;  /* 0x00000002ff069212 */ /* 0x000fe400078e33ff */
[----:B------:R-:W-:-:S03]  /*0700*/  IADD3 R3, PT, PT, R0, R3, RZ ;  /* 0x0000000300037210 */ /* 0x000fc60007ffe0ff */
[----:B------:R1:W-:Y:S01]  /*0710*/  STG.E desc[UR6][R4.64], R6 ;  /* 0x0000000604007986 */ /* 0x0003e2000c101906 */
[----:B------:R-:W-:-:S13]  /*0720*/  ISETP.GE.AND P0, PT, R3, UR5, PT ;  /* 0x0000000503007c0c */ /* 0x000fda000bf06270 */
[----:B-1----:R-:W-:Y:S05]  /*0730*/  @!P0 BRA `(.L_x_0) ;  /* 0xfffffff800648947 */ /* 0x002fea000383ffff */
[----:B------:R-:W-:Y:S05]  /*0740*/  EXIT ;  /* 0x000000000000794d */ /* 0x000fea0003800000 */
.L_x_1:
[----:B------:R-:W-:-:S00]  /*0750*/  BRA `(.L_x_1) ;  /* 0xfffffffc00fc7947 */ /* 0x000fc0000383ffff */
[----:B------:R-:W-:-:S00]  /*0760*/  NOP ;  /* 0x0000000000007918 */ /* 0x000fc00000000000 */
        /* <DEDUP_REMOVED lines=9> */
.L_x_2:


//--------------------- .nv.shared.reserved.0     --------------------------
	.section	.nv.shared.reserved.0,"aw",@nobits
	.weak		__nv_reservedSMEM_offset_0_alias
	.size		__nv_reservedSMEM_offset_0_alias, 0, 64
	.other		__nv_reservedSMEM_offset_0_alias,@"STO_CUDA_RESERVED_SHARED STV_DEFAULT"
__nv_reservedSMEM_offset_0_alias:
	.zero		0
	.zero		64


//--------------------- .nv.constant0._Z15calculateResultiPiS_ --------------------------
	.section	.nv.constant0._Z15calculateResultiPiS_,"a",@progbits
	.sectionflags	@""
	.align	4
.nv.constant0._Z15calculateResultiPiS_:
	.zero		920


//--------------------- SYMBOLS --------------------------

	.type		.nv.reservedSmem.offset0,@object
	.size		.nv.reservedSmem.offset0,0x4
